	.headerflags	@"EF_CUDA_TEXMODE_UNIFIED EF_CUDA_64BIT_ADDRESS EF_CUDA_ACCELERATORS EF_CUDA_SM90 EF_CUDA_VIRTUAL_SM(EF_CUDA_SM90)"
	.elftype	@"ET_EXEC"


//--------------------- .nv.info                  --------------------------
	.section	.nv.info,"",@"SHT_CUDA_INFO"
	.align	4


	//----- nvinfo : EIATTR_REGCOUNT
	.align		4
        /*0000*/ 	.byte	0x04, 0x2f
        /*0002*/ 	.short	(.L_1 - .L_0)
	.align		4
.L_0:
        /*0004*/ 	.word	index@(triton_poi_fused_convolution_max_pool2d_with_indices_relu_4)
        /*0008*/ 	.word	0x0000001f


	//----- nvinfo : EIATTR_MIN_STACK_SIZE
	.align		4
.L_1:
        /*000c*/ 	.byte	0x04, 0x12
        /*000e*/ 	.short	(.L_3 - .L_2)
	.align		4
.L_2:
        /*0010*/ 	.word	index@(triton_poi_fused_convolution_max_pool2d_with_indices_relu_4)
        /*0014*/ 	.word	0x00000000


	//----- nvinfo : EIATTR_FRAME_SIZE
	.align		4
.L_3:
        /*0018*/ 	.byte	0x04, 0x11
        /*001a*/ 	.short	(.L_5 - .L_4)
	.align		4
.L_4:
        /*001c*/ 	.word	index@(triton_poi_fused_convolution_max_pool2d_with_indices_relu_4)
        /*0020*/ 	.word	0x00000000


	//----- nvinfo : EIATTR_MIN_STACK_SIZE
	.align		4
.L_5:
        /*0024*/ 	.byte	0x04, 0x12
        /*0026*/ 	.short	(.L_7 - .L_6)
	.align		4
.L_6:
        /*0028*/ 	.word	index@(triton_poi_fused_convolution_max_pool2d_with_indices_relu_4)
        /*002c*/ 	.word	0x00000000
.L_7:


//--------------------- .nv.info.triton_poi_fused_convolution_max_pool2d_with_indices_relu_4 --------------------------
	.section	.nv.info.triton_poi_fused_convolution_max_pool2d_with_indices_relu_4,"",@"SHT_CUDA_INFO"
	.sectionflags	@""
	.align	4


	//----- nvinfo : EIATTR_CUDA_API_VERSION
	.align		4
        /*0000*/ 	.byte	0x04, 0x37
        /*0002*/ 	.short	(.L_9 - .L_8)
.L_8:
        /*0004*/ 	.word	0x0000007c


	//----- nvinfo : EIATTR_KPARAM_INFO
	.align		4
.L_9:
        /*0008*/ 	.byte	0x04, 0x17
        /*000a*/ 	.short	(.L_11 - .L_10)
.L_10:
        /*000c*/ 	.word	0x00000000
        /*0010*/ 	.short	0x0003
        /*0012*/ 	.short	0x0014
        /*0014*/ 	.byte	0x00, 0xf0, 0x11, 0x00


	//----- nvinfo : EIATTR_KPARAM_INFO
	.align		4
.L_11:
        /*0018*/ 	.byte	0x04, 0x17
        /*001a*/ 	.short	(.L_13 - .L_12)
.L_12:
        /*001c*/ 	.word	0x00000000
        /*0020*/ 	.short	0x0002
        /*0022*/ 	.short	0x0010
        /*0024*/ 	.byte	0x00, 0xf0, 0x11, 0x00


	//----- nvinfo : EIATTR_KPARAM_INFO
	.align		4
.L_13:
        /*0028*/ 	.byte	0x04, 0x17
        /*002a*/ 	.short	(.L_15 - .L_14)
.L_14:
        /*002c*/ 	.word	0x00000000
        /*0030*/ 	.short	0x0001
        /*0032*/ 	.short	0x0008
        /*0034*/ 	.byte	0x00, 0xf4, 0x21, 0x00


	//----- nvinfo : EIATTR_KPARAM_INFO
	.align		4
.L_15:
        /*0038*/ 	.byte	0x04, 0x17
        /*003a*/ 	.short	(.L_17 - .L_16)
.L_16:
        /*003c*/ 	.word	0x00000000
        /*0040*/ 	.short	0x0000
        /*0042*/ 	.short	0x0000
        /*0044*/ 	.byte	0x00, 0xf4, 0x21, 0x00


	//----- nvinfo : EIATTR_SPARSE_MMA_MASK
	.align		4
.L_17:
        /*0048*/ 	.byte	0x03, 0x50
        /*004a*/ 	.short	0x0000


	//----- nvinfo : EIATTR_MAXREG_COUNT
	.align		4
        /*004c*/ 	.byte	0x03, 0x1b
        /*004e*/ 	.short	0x00ff


	//----- nvinfo : EIATTR_EXIT_INSTR_OFFSETS
	.align		4
        /*0050*/ 	.byte	0x04, 0x1c
        /*0052*/ 	.short	(.L_19 - .L_18)


	//   ....[0]....
.L_18:
        /*0054*/ 	.word	0x000005e0


	//   ....[1]....
        /*0058*/ 	.word	0x00000630


	//----- nvinfo : EIATTR_REQNTID
	.align		4
.L_19:
        /*005c*/ 	.byte	0x04, 0x10
        /*005e*/ 	.short	(.L_21 - .L_20)
.L_20:
        /*0060*/ 	.word	0x00000080
        /*0064*/ 	.word	0x00000001
        /*0068*/ 	.word	0x00000001


	//----- nvinfo : EIATTR_CBANK_PARAM_SIZE
	.align		4
.L_21:
        /*006c*/ 	.byte	0x03, 0x19
        /*006e*/ 	.short	0x0018


	//----- nvinfo : EIATTR_PARAM_CBANK
	.align		4
        /*0070*/ 	.byte	0x04, 0x0a
        /*0072*/ 	.short	(.L_23 - .L_22)
	.align		4
.L_22:
        /*0074*/ 	.word	index@(.nv.constant0.triton_poi_fused_convolution_max_pool2d_with_indices_relu_4)
        /*0078*/ 	.short	0x0210
        /*007a*/ 	.short	0x0018


	//----- nvinfo : EIATTR_SW_WAR
	.align		4
.L_23:
        /*007c*/ 	.byte	0x04, 0x36
        /*007e*/ 	.short	(.L_25 - .L_24)
.L_24:
        /*0080*/ 	.word	0x00000008
.L_25:


//--------------------- .nv.callgraph             --------------------------
	.section	.nv.callgraph,"",@"SHT_CUDA_CALLGRAPH"
	.align	4
	.sectionentsize	8
	.align		4
        /*0000*/ 	.word	0x00000000
	.align		4
        /*0004*/ 	.word	0xffffffff
	.align		4
        /*0008*/ 	.word	0x00000000
	.align		4
        /*000c*/ 	.word	0xfffffffe
	.align		4
        /*0010*/ 	.word	0x00000000
	.align		4
        /*0014*/ 	.word	0xfffffffd
	.align		4
        /*0018*/ 	.word	0x00000000
	.align		4
        /*001c*/ 	.word	0xfffffffc


//--------------------- .text.triton_poi_fused_convolution_max_pool2d_with_indices_relu_4 --------------------------
	.section	.text.triton_poi_fused_convolution_max_pool2d_with_indices_relu_4,"ax",@progbits
	.sectionflags	@"SHF_BARRIERS=1"
	.align	128
        .global         triton_poi_fused_convolution_max_pool2d_with_indices_relu_4
        .type           triton_poi_fused_convolution_max_pool2d_with_indices_relu_4,@function
        .size           triton_poi_fused_convolution_max_pool2d_with_indices_relu_4,(.L_x_1 - triton_poi_fused_convolution_max_pool2d_with_indices_relu_4)
        .other          triton_poi_fused_convolution_max_pool2d_with_indices_relu_4,@"STO_CUDA_ENTRY STV_DEFAULT"
triton_poi_fused_convolution_max_pool2d_with_indices_relu_4:
.text.triton_poi_fused_convolution_max_pool2d_with_indices_relu_4:
[----:B------:R-:W0:Y:S01]  /*0000*/  LDC R1, c[0x0][0x28] ;  /* 0x00000a00ff017b82 */ /* 0x000e220000000800 */
[----:B------:R-:W1:Y:S07]  /*0010*/  S2R R0, SR_CTAID.X ;  /* 0x0000000000007919 */ /* 0x000e6e0000002500 */
[----:B------:R-:W2:Y:S01]  /*0020*/  LDC.64 R14, c[0x0][0x210] ;  /* 0x00008400ff0e7b82 */ /* 0x000ea20000000a00 */
[----:B------:R-:W-:Y:S01]  /*0030*/  IMAD.MOV.U32 R19, RZ, RZ, RZ ;  /* 0x000000ffff137224 */ /* 0x000fe200078e00ff */
[----:B------:R-:W-:Y:S01]  /*0040*/  ULDC.64 UR6, c[0x0][0x208] ;  /* 0x0000820000067ab9 */ /* 0x000fe20000000a00 */
[----:B------:R-:W3:Y:S01]  /*0050*/  S2R R21, SR_TID.X ;  /* 0x0000000000157919 */ /* 0x000ee20000002100 */
[----:B------:R-:W4:Y:S01]  /*0060*/  S2R R18, SR_CTAID.Y ;  /* 0x0000000000127919 */ /* 0x000f220000002600 */
[----:B------:R-:W-:-:S02]  /*0070*/  IMAD.MOV.U32 R20, RZ, RZ, RZ ;  /* 0x000000ffff147224 */ /* 0x000fc400078e00ff */
[----:B-1----:R-:W-:Y:S01]  /*0080*/  IMAD.SHL.U32 R0, R0, 0x10, RZ ;  /* 0x0000001000007824 */ /* 0x002fe200078e00ff */
[----:B---3--:R-:W-:-:S04]  /*0090*/  SHF.R.U32.HI R17, RZ, 0x4, R21 ;  /* 0x00000004ff117819 */ /* 0x008fc80000011615 */
[----:B------:R-:W-:Y:S01]  /*00a0*/  LOP3.LUT R6, R0, 0xf, R21, 0xf8, !PT ;  /* 0x0000000f00067812 */ /* 0x000fe200078ef815 */
[----:B----4-:R-:W-:Y:S01]  /*00b0*/  IMAD.SHL.U32 R16, R18, 0x40, RZ ;  /* 0x0000004012107824 */ /* 0x010fe200078e00ff */
[----:B------:R-:W-:Y:S02]  /*00c0*/  SGXT.U32 R17, R17, 0x3 ;  /* 0x000000031111781a */ /* 0x000fe40000000000 */
[----:B------:R-:W-:Y:S02]  /*00d0*/  ISETP.GE.AND P0, PT, R6, 0x9, PT ;  /* 0x000000090600780c */ /* 0x000fe40003f06270 */
[----:B------:R-:W-:Y:S02]  /*00e0*/  LOP3.LUT R2, R16, R17, RZ, 0xfc, !PT ;  /* 0x0000001110027212 */ /* 0x000fe400078efcff */
[----:B------:R-:W-:Y:S02]  /*00f0*/  LOP3.LUT R3, R16, 0x8, R17, 0xfe, !PT ;  /* 0x0000000810037812 */ /* 0x000fe400078efe11 */
[----:B------:R-:W-:Y:S01]  /*0100*/  LOP3.LUT R4, R16, 0x10, R17, 0xfe, !PT ;  /* 0x0000001010047812 */ /* 0x000fe200078efe11 */
[--C-:B------:R-:W-:Y:S01]  /*0110*/  IMAD R27, R2, 0x9, R6.reuse ;  /* 0x00000009021b7824 */ /* 0x100fe200078e0206 */
        /* <DEDUP_REMOVED lines=9> */
[----:B------:R-:W-:-:S02]  /*01b0*/  IMAD R11, R11, 0x9, R6 ;  /* 0x000000090b0b7824 */ /* 0x000fc400078e0206 */
[--C-:B------:R-:W-:Y:S02]  /*01c0*/  IMAD R13, R13, 0x9, R6.reuse ;  /* 0x000000090d0d7824 */ /* 0x100fe400078e0206 */
[----:B------:R-:W-:Y:S02]  /*01d0*/  IMAD R23, R23, 0x9, R6 ;  /* 0x0000000917177824 */ /* 0x000fe400078e0206 */
[----:B--2---:R-:W-:-:S04]  /*01e0*/  IMAD.WIDE R26, R27, 0x4, R14 ;  /* 0x000000041b1a7825 */ /* 0x004fc800078e020e */
[--C-:B------:R-:W-:Y:S01]  /*01f0*/  IMAD.WIDE R2, R3, 0x4, R14.reuse ;  /* 0x0000000403027825 */ /* 0x100fe200078e020e */
[----:B------:R1:W2:Y:S01]  /*0200*/  @!P0 LDG.E.EL R19, desc[UR6][R26.64] ;  /* 0x000000061a138981 */ /* 0x0002a2000c2e1900 */
[----:B------:R-:W-:Y:S02]  /*0210*/  CS2R R24, SRZ ;  /* 0x0000000000187805 */ /* 0x000fe4000001ff00 */
[--C-:B------:R-:W-:Y:S01]  /*0220*/  IMAD.WIDE R4, R5, 0x4, R14.reuse ;  /* 0x0000000405047825 */ /* 0x100fe200078e020e */
[----:B------:R3:W4:Y:S03]  /*0230*/  @!P0 LDG.E.EL R20, desc[UR6][R2.64] ;  /* 0x0000000602148981 */ /* 0x000726000c2e1900 */
[----:B------:R-:W-:-:S04]  /*0240*/  IMAD.WIDE R6, R7, 0x4, R14 ;  /* 0x0000000407067825 */ /* 0x000fc800078e020e */
[----:B------:R-:W-:-:S04]  /*0250*/  IMAD.WIDE R8, R9, 0x4, R14 ;  /* 0x0000000409087825 */ /* 0x000fc800078e020e */
[----:B------:R-:W-:-:S04]  /*0260*/  IMAD.WIDE R10, R11, 0x4, R14 ;  /* 0x000000040b0a7825 */ /* 0x000fc800078e020e */
[--C-:B------:R-:W-:Y:S01]  /*0270*/  IMAD.WIDE R12, R13, 0x4, R14.reuse ;  /* 0x000000040d0c7825 */ /* 0x100fe200078e020e */
[----:B-1----:R-:W-:Y:S01]  /*0280*/  CS2R R26, SRZ ;  /* 0x00000000001a7805 */ /* 0x002fe2000001ff00 */
[----:B------:R-:W5:Y:S02]  /*0290*/  @!P0 LDG.E.EL R24, desc[UR6][R6.64] ;  /* 0x0000000606188981 */ /* 0x000f64000c2e1900 */
[----:B------:R-:W-:Y:S01]  /*02a0*/  IMAD.WIDE R14, R23, 0x4, R14 ;  /* 0x00000004170e7825 */ /* 0x000fe200078e020e */
[----:B------:R-:W-:Y:S01]  /*02b0*/  HFMA2.MMA R23, -RZ, RZ, 0, 0 ;  /* 0x00000000ff177435 */ /* 0x000fe200000001ff */
[----:B------:R-:W5:Y:S02]  /*02c0*/  @!P0 LDG.E.EL R25, desc[UR6][R10.64] ;  /* 0x000000060a198981 */ /* 0x000f64000c2e1900 */
[----:B------:R-:W-:Y:S02]  /*02d0*/  IMAD.MOV.U32 R22, RZ, RZ, RZ ;  /* 0x000000ffff167224 */ /* 0x000fe400078e00ff */
[----:B------:R-:W5:Y:S04]  /*02e0*/  @!P0 LDG.E.EL R27, desc[UR6][R12.64] ;  /* 0x000000060c1b8981 */ /* 0x000f68000c2e1900 */
[----:B------:R-:W5:Y:S04]  /*02f0*/  @!P0 LDG.E.EL R22, desc[UR6][R4.64] ;  /* 0x0000000604168981 */ /* 0x000f68000c2e1900 */
[----:B------:R1:W5:Y:S04]  /*0300*/  @!P0 LDG.E.EL R23, desc[UR6][R8.64] ;  /* 0x0000000608178981 */ /* 0x000368000c2e1900 */
[----:B------:R-:W5:Y:S01]  /*0310*/  @!P0 LDG.E.EL R26, desc[UR6][R14.64] ;  /* 0x000000060e1a8981 */ /* 0x000f62000c2e1900 */
[----:B------:R-:W1:Y:S01]  /*0320*/  S2UR UR5, SR_CgaCtaId ;  /* 0x00000000000579c3 */ /* 0x000e620000008800 */
[----:B---3--:R-:W-:Y:S01]  /*0330*/  IMAD.SHL.U32 R2, R21, 0x40, RZ ;  /* 0x0000004015027824 */ /* 0x008fe200078e00ff */
[----:B------:R-:W-:-:S04]  /*0340*/  UMOV UR4, 0x400 ;  /* 0x0000040000047882 */ /* 0x000fc80000000000 */
[----:B------:R-:W-:-:S04]  /*0350*/  LOP3.LUT R2, R2, 0x3c0, RZ, 0xc0, !PT ;  /* 0x000003c002027812 */ /* 0x000fc800078ec0ff */
[----:B------:R-:W-:Y:S01]  /*0360*/  LOP3.LUT R3, R2, R17, RZ, 0xfc, !PT ;  /* 0x0000001102037212 */ /* 0x000fe200078efcff */
[----:B01----:R-:W-:-:S06]  /*0370*/  UPRMT UR4, UR5, 0x654, UR4 ;  /* 0x0000065405047896 */ /* 0x003fcc0008000004 */
[----:B------:R-:W-:-:S05]  /*0380*/  LEA.HI R2, R2, UR4, RZ, 0x1e ;  /* 0x0000000402027c11 */ /* 0x000fca000f8ff0ff */
[----:B------:R-:W-:Y:S01]  /*0390*/  IMAD R28, R3, 0x4, R2 ;  /* 0x00000004031c7824 */ /* 0x000fe200078e0202 */
[C---:B------:R-:W-:Y:S01]  /*03a0*/  LOP3.LUT R2, R21.reuse, 0x70, RZ, 0xc0, !PT ;  /* 0x0000007015027812 */ /* 0x040fe200078ec0ff */
[----:B------:R-:W-:-:S03]  /*03b0*/  IMAD.SHL.U32 R21, R21, 0x4, RZ ;  /* 0x0000000415157824 */ /* 0x000fc600078e00ff */
[----:B------:R-:W-:Y:S02]  /*03c0*/  IADD3 R3, R2, UR4, RZ ;  /* 0x0000000402037c10 */ /* 0x000fe4000fffe0ff */
[----:B------:R-:W-:-:S05]  /*03d0*/  LOP3.LUT R8, R21, 0x1fc, RZ, 0xc0, !PT ;  /* 0x000001fc15087812 */ /* 0x000fca00078ec0ff */
[----:B------:R-:W-:Y:S01]  /*03e0*/  IMAD R4, R8, 0x4, R3 ;  /* 0x0000000408047824 */ /* 0x000fe200078e0203 */
[----:B------:R-:W-:Y:S02]  /*03f0*/  SHF.R.S32.HI R3, RZ, 0x19, R18 ;  /* 0x00000019ff037819 */ /* 0x000fe40000011412 */
[----:B------:R-:W-:Y:S02]  /*0400*/  LOP3.LUT R16, R16, 0x3c, R21, 0xf8, !PT ;  /* 0x0000003c10107812 */ /* 0x000fe400078ef815 */
[----:B------:R-:W-:-:S04]  /*0410*/  SGXT R3, R3, 0x1 ;  /* 0x000000010303781a */ /* 0x000fc80000000200 */
[----:B------:R-:W-:Y:S02]  /*0420*/  LEA.HI R9, R3, R16, RZ, 0x7 ;  /* 0x0000001003097211 */ /* 0x000fe400078f38ff */
[----:B------:R-:W0:Y:S02]  /*0430*/  LDC.64 R2, c[0x0][0x218] ;  /* 0x00008600ff027b82 */ /* 0x000e240000000a00 */
[----:B------:R-:W-:Y:S02]  /*0440*/  LOP3.LUT R11, R9, 0xffffff80, RZ, 0xc0, !PT ;  /* 0xffffff80090b7812 */ /* 0x000fe400078ec0ff */
[----:B------:R-:W-:Y:S02]  /*0450*/  SHF.R.S32.HI R10, RZ, 0x7, R9 ;  /* 0x00000007ff0a7819 */ /* 0x000fe40000011409 */
[----:B------:R-:W-:Y:S01]  /*0460*/  LOP3.LUT R9, R0, R17, RZ, 0xfc, !PT ;  /* 0x0000001100097212 */ /* 0x000fe200078efcff */
[----:B------:R-:W-:Y:S01]  /*0470*/  IMAD.IADD R11, R16, 0x1, -R11 ;  /* 0x00000001100b7824 */ /* 0x000fe200078e0a0b */
[----:B------:R-:W-:-:S02]  /*0480*/  LOP3.LUT R0, R0, 0x8, R17, 0xfe, !PT ;  /* 0x0000000800007812 */ /* 0x000fc400078efe11 */
[----:B------:R-:W-:Y:S01]  /*0490*/  LOP3.LUT R13, R8, 0x200, RZ, 0xfc, !PT ;  /* 0x00000200080d7812 */ /* 0x000fe200078efcff */
[----:B------:R-:W-:Y:S01]  /*04a0*/  IMAD R12, R10, 0x480, R11 ;  /* 0x000004800a0c7824 */ /* 0x000fe200078e020b */
[C---:B------:R-:W-:Y:S02]  /*04b0*/  ISETP.GE.AND P1, PT, R9.reuse, 0x9, PT ;  /* 0x000000090900780c */ /* 0x040fe40003f26270 */
[----:B------:R-:W-:Y:S01]  /*04c0*/  ISETP.GE.AND P0, PT, R0, 0x9, PT ;  /* 0x000000090000780c */ /* 0x000fe20003f06270 */
[----:B------:R-:W-:Y:S01]  /*04d0*/  IMAD R11, R9, 0x80, R12 ;  /* 0x00000080090b7824 */ /* 0x000fe200078e020c */
[----:B------:R-:W-:-:S04]  /*04e0*/  SHF.R.U32.HI R13, RZ, 0x2, R13 ;  /* 0x00000002ff0d7819 */ /* 0x000fc8000001160d */
[----:B------:R-:W-:Y:S01]  /*04f0*/  LOP3.LUT R13, R13, 0xf0, RZ, 0xc0, !PT ;  /* 0x000000f00d0d7812 */ /* 0x000fe200078ec0ff */
[----:B0-----:R-:W-:-:S03]  /*0500*/  IMAD.WIDE R10, R11, 0x4, R2 ;  /* 0x000000040b0a7825 */ /* 0x001fc600078e0202 */
[----:B------:R-:W-:-:S05]  /*0510*/  IADD3 R13, R13, UR4, RZ ;  /* 0x000000040d0d7c10 */ /* 0x000fca000fffe0ff */
[----:B------:R-:W-:Y:S01]  /*0520*/  IMAD R13, R8, 0x4, R13 ;  /* 0x00000004080d7824 */ /* 0x000fe200078e020d */
[----:B--2---:R-:W-:Y:S04]  /*0530*/  STS [R28], R19 ;  /* 0x000000131c007388 */ /* 0x004fe80000000800 */
[----:B----4-:R-:W-:Y:S04]  /*0540*/  STS [R28+0x20], R20 ;  /* 0x000020141c007388 */ /* 0x010fe80000000800 */
[----:B-----5:R-:W-:Y:S04]  /*0550*/  STS [R28+0x60], R24 ;  /* 0x000060181c007388 */ /* 0x020fe80000000800 */
[----:B------:R-:W-:Y:S04]  /*0560*/  STS [R28+0xa0], R25 ;  /* 0x0000a0191c007388 */ /* 0x000fe80000000800 */
[----:B------:R-:W-:Y:S04]  /*0570*/  STS [R28+0xc0], R27 ;  /* 0x0000c01b1c007388 */ /* 0x000fe80000000800 */
[----:B------:R-:W-:Y:S04]  /*0580*/  STS [R28+0x40], R22 ;  /* 0x000040161c007388 */ /* 0x000fe80000000800 */
[----:B------:R-:W-:Y:S04]  /*0590*/  STS [R28+0x80], R23 ;  /* 0x000080171c007388 */ /* 0x000fe80000000800 */
[----:B------:R-:W-:Y:S01]  /*05a0*/  STS [R28+0xe0], R26 ;  /* 0x0000e01a1c007388 */ /* 0x000fe20000000800 */
[----:B------:R-:W-:Y:S06]  /*05b0*/  BAR.SYNC.DEFER_BLOCKING 0x0 ;  /* 0x0000000000007b1d */ /* 0x000fec0000010000 */
[----:B------:R-:W0:Y:S04]  /*05c0*/  LDS.128 R4, [R4] ;  /* 0x0000000004047984 */ /* 0x000e280000000c00 */
[----:B0-----:R0:W-:Y:S02]  /*05d0*/  @!P1 STG.E.128 desc[UR6][R10.64], R4 ;  /* 0x000000040a009986 */ /* 0x0011e4000c101d06 */
[----:B0-----:R-:W-:Y:S05]  /*05e0*/  @P0 EXIT ;  /* 0x000000000000094d */ /* 0x001fea0003800000 */
[----:B0-----:R-:W0:Y:S01]  /*05f0*/  LDS.128 R8, [R13+0x800] ;  /* 0x000800000d087984 */ /* 0x001e220000000c00 */
[----:B------:R-:W-:-:S04]  /*0600*/  IMAD R5, R0, 0x80, R12 ;  /* 0x0000008000057824 */ /* 0x000fc800078e020c */
[----:B------:R-:W-:-:S05]  /*0610*/  IMAD.WIDE R2, R5, 0x4, R2 ;  /* 0x0000000405027825 */ /* 0x000fca00078e0202 */
[----:B0-----:R-:W-:Y:S01]  /*0620*/  STG.E.128 desc[UR6][R2.64], R8 ;  /* 0x0000000802007986 */ /* 0x001fe2000c101d06 */
[----:B------:R-:W-:Y:S05]  /*0630*/  EXIT ;  /* 0x000000000000794d */ /* 0x000fea0003800000 */
.L_x_0:
[----:B------:R-:W-:-:S00]  /*0640*/  BRA `(.L_x_0) ;  /* 0xfffffffc00fc7947 */ /* 0x000fc0000383ffff */
[----:B------:R-:W-:-:S00]  /*0650*/  NOP ;  /* 0x0000000000007918 */ /* 0x000fc00000000000 */
        /* <DEDUP_REMOVED lines=10> */
.L_x_1:


//--------------------- .nv.shared.triton_poi_fused_convolution_max_pool2d_with_indices_relu_4 --------------------------
	.section	.nv.shared.triton_poi_fused_convolution_max_pool2d_with_indices_relu_4,"aw",@nobits
	.sectionflags	@""
	.align	16
	.zero		1024


//--------------------- .nv.constant0.triton_poi_fused_convolution_max_pool2d_with_indices_relu_4 --------------------------
	.section	.nv.constant0.triton_poi_fused_convolution_max_pool2d_with_indices_relu_4,"a",@progbits
	.sectionflags	@""
	.align	4
.nv.constant0.triton_poi_fused_convolution_max_pool2d_with_indices_relu_4:
	.zero		552
